//
// Generated by NVIDIA NVVM Compiler
//
// Compiler Build ID: CL-36424714
// Cuda compilation tools, release 13.0, V13.0.88
// Based on NVVM 20.0.0
//

.version 9.0
.target sm_100
.address_size 64

	// .globl	_Z13offseting_GPUPfii
.extern .func  (.param .b32 func_retval0) vprintf
(
	.param .b64 vprintf_param_0,
	.param .b64 vprintf_param_1
)
;
.global .align 1 .b8 $str[52] = {116, 104, 114, 101, 97, 100, 73, 100, 120, 58, 40, 37, 100, 44, 32, 37, 100, 44, 32, 37, 100, 41, 32, 98, 108, 111, 99, 107, 73, 100, 120, 58, 40, 37, 100, 44, 32, 37, 100, 44, 32, 37, 100, 41, 32, 65, 91, 37, 100, 93, 10};

.visible .entry _Z13offseting_GPUPfii(
	.param .u64 .ptr .align 1 _Z13offseting_GPUPfii_param_0,
	.param .u32 _Z13offseting_GPUPfii_param_1,
	.param .u32 _Z13offseting_GPUPfii_param_2
)
{
	.local .align 8 .b8 	__local_depot0[32];
	.reg .b64 	%SP;
	.reg .b64 	%SPL;
	.reg .pred 	%p<2>;
	.reg .b32 	%r<16>;
	.reg .b64 	%rd<5>;

	mov.u64 	%SPL, __local_depot0;
	cvta.local.u64 	%SP, %SPL;
	ld.param.u32 	%r6, [_Z13offseting_GPUPfii_param_1];
	ld.param.u32 	%r7, [_Z13offseting_GPUPfii_param_2];
	mov.u32 	%r1, %ctaid.x;
	mov.u32 	%r8, %ntid.x;
	mov.u32 	%r2, %tid.x;
	mad.lo.s32 	%r9, %r1, %r8, %r2;
	mov.u32 	%r3, %ctaid.y;
	mov.u32 	%r10, %ntid.y;
	mov.u32 	%r4, %tid.y;
	mad.lo.s32 	%r11, %r3, %r10, %r4;
	mad.lo.s32 	%r5, %r6, %r11, %r9;
	setp.ge.s32 	%p1, %r5, %r7;
	@%p1 bra 	$L__BB0_2;
	add.u64 	%rd1, %SP, 0;
	add.u64 	%rd2, %SPL, 0;
	mov.u32 	%r12, %tid.z;
	mov.u32 	%r13, %ctaid.z;
	st.local.v2.u32 	[%rd2], {%r2, %r4};
	st.local.v2.u32 	[%rd2+8], {%r12, %r1};
	st.local.v2.u32 	[%rd2+16], {%r3, %r13};
	st.local.u32 	[%rd2+24], %r5;
	mov.u64 	%rd3, $str;
	cvta.global.u64 	%rd4, %rd3;
	{ // callseq 0, 0
	.param .b64 param0;
	st.param.b64 	[param0], %rd4;
	.param .b64 param1;
	st.param.b64 	[param1], %rd1;
	.param .b32 retval0;
	call.uni (retval0), 
	vprintf, 
	(
	param0, 
	param1
	);
	ld.param.b32 	%r14, [retval0];
	} // callseq 0
$L__BB0_2:
	ret;

}


// ===== COMPILED SASS (sm_100) =====

	.target	sm_100

	.elftype	@"ET_EXEC"


//--------------------- .note.nv.tkinfo           --------------------------
	.section	.note.nv.tkinfo,"",@"SHT_NOTE"
	.sectionflags	@"SHF_NOTE_NV_TKINFO"
	.tkinfo
        /*0018*/ 	.word	0x00000002
        /*0030*/ 	.string	""
        /*0030*/ 	.string	"ptxas"
        /*0030*/ 	.string	"Cuda compilation tools, release 13.0, V13.0.88"
        /*0030*/ 	.string	"Build cuda_13.0.r13.0/compiler.36424714_0"
        /*0030*/ 	.string	"-arch sm_100 -m 64 "



//--------------------- .note.nv.cuinfo           --------------------------
	.section	.note.nv.cuinfo,"",@"SHT_NOTE"
	.sectionflags	@"SHF_NOTE_NV_CUINFO"
        /*0018*/ 	.short	0x0002
        /*001a*/ 	.short	0x0064
        /*001c*/ 	.short	0x0082
	.zero		2


//--------------------- .nv.info                  --------------------------
	.section	.nv.info,"",@"SHT_CUDA_INFO"
	.align	4


	//----- nvinfo : EIATTR_REGCOUNT
	.align		4
        /*0000*/ 	.byte	0x04, 0x2f
        /*0002*/ 	.short	(.L_2 - .L_1)
	.align		4
.L_1:
        /*0004*/ 	.word	index@(_Z13offseting_GPUPfii)
        /*0008*/ 	.word	0x00000018


	//----- nvinfo : EIATTR_FRAME_SIZE
	.align		4
.L_2:
        /*000c*/ 	.byte	0x04, 0x11
        /*000e*/ 	.short	(.L_4 - .L_3)
	.align		4
.L_3:
        /*0010*/ 	.word	index@(_Z13offseting_GPUPfii)
        /*0014*/ 	.word	0x00000020


	//----- nvinfo : EIATTR_MIN_STACK_SIZE
	.align		4
.L_4:
        /*0018*/ 	.byte	0x04, 0x12
        /*001a*/ 	.short	(.L_6 - .L_5)
	.align		4
.L_5:
        /*001c*/ 	.word	index@(_Z13offseting_GPUPfii)
        /*0020*/ 	.word	0x00000020
.L_6:


//--------------------- .nv.compat                --------------------------
	.section	.nv.compat,"",@"SHT_CUDA_COMPAT_INFO"
	.align	4
        /*0000*/ 	.byte	0x02, 0x09, 0x00, 0x00, 0x02, 0x02, 0x01, 0x00, 0x02, 0x05, 0x05, 0x00, 0x03, 0x07, 0x01, 0x01
        /*0010*/ 	.byte	0x02, 0x03, 0x00, 0x00, 0x02, 0x06, 0x01, 0x00, 0x04, 0x0b, 0x08, 0x00, 0x09, 0x00, 0x00, 0x00
        /*0020*/ 	.byte	0x00, 0x00, 0x00, 0x00


//--------------------- .nv.info._Z13offseting_GPUPfii --------------------------
	.section	.nv.info._Z13offseting_GPUPfii,"",@"SHT_CUDA_INFO"
	.sectionflags	@""
	.align	4


	//----- nvinfo : EIATTR_CUDA_API_VERSION
	.align		4
        /*0000*/ 	.byte	0x04, 0x37
        /*0002*/ 	.short	(.L_8 - .L_7)
.L_7:
        /*0004*/ 	.word	0x00000082


	//----- nvinfo : EIATTR_KPARAM_INFO
	.align		4
.L_8:
        /*0008*/ 	.byte	0x04, 0x17
        /*000a*/ 	.short	(.L_10 - .L_9)
.L_9:
        /*000c*/ 	.word	0x00000000
        /*0010*/ 	.short	0x0002
        /*0012*/ 	.short	0x000c
        /*0014*/ 	.byte	0x00, 0xf0, 0x11, 0x00


	//----- nvinfo : EIATTR_KPARAM_INFO
	.align		4
.L_10:
        /*0018*/ 	.byte	0x04, 0x17
        /*001a*/ 	.short	(.L_12 - .L_11)
.L_11:
        /*001c*/ 	.word	0x00000000
        /*0020*/ 	.short	0x0001
        /*0022*/ 	.short	0x0008
        /*0024*/ 	.byte	0x00, 0xf0, 0x11, 0x00


	//----- nvinfo : EIATTR_KPARAM_INFO
	.align		4
.L_12:
        /*0028*/ 	.byte	0x04, 0x17
        /*002a*/ 	.short	(.L_14 - .L_13)
.L_13:
        /*002c*/ 	.word	0x00000000
        /*0030*/ 	.short	0x0000
        /*0032*/ 	.short	0x0000
        /*0034*/ 	.byte	0x00, 0xf5, 0x21, 0x00


	//----- nvinfo : EIATTR_SPARSE_MMA_MASK
	.align		4
.L_14:
        /*0038*/ 	.byte	0x03, 0x50
        /*003a*/ 	.short	0x0000


	//----- nvinfo : EIATTR_MAXREG_COUNT
	.align		4
        /*003c*/ 	.byte	0x03, 0x1b
        /*003e*/ 	.short	0x00ff


	//----- nvinfo : EIATTR_EXTERNS
	.align		4
        /*0040*/ 	.byte	0x04, 0x0f
        /*0042*/ 	.short	(.L_16 - .L_15)


	//   ....[0]....
	.align		4
.L_15:
        /*0044*/ 	.word	index@(vprintf)


	//----- nvinfo : EIATTR_MERCURY_ISA_VERSION
	.align		4
.L_16:
        /*0048*/ 	.byte	0x03, 0x5f
        /*004a*/ 	.short	0x0101


	//----- nvinfo : EIATTR_VRC_CTA_INIT_COUNT
	.align		4
        /*004c*/ 	.byte	0x02, 0x4a
	.zero		1
	.zero		1


	//----- nvinfo : EIATTR_SYSCALL_OFFSETS
	.align		4
        /*0050*/ 	.byte	0x04, 0x46
        /*0052*/ 	.short	(.L_18 - .L_17)


	//   ....[0]....
.L_17:
        /*0054*/ 	.word	0x000001e0


	//----- nvinfo : EIATTR_EXIT_INSTR_OFFSETS
	.align		4
.L_18:
        /*0058*/ 	.byte	0x04, 0x1c
        /*005a*/ 	.short	(.L_20 - .L_19)


	//   ....[0]....
.L_19:
        /*005c*/ 	.word	0x00000110


	//   ....[1]....
        /*0060*/ 	.word	0x000001f0


	//----- nvinfo : EIATTR_CRS_STACK_SIZE
	.align		4
.L_20:
        /*0064*/ 	.byte	0x04, 0x1e
        /*0066*/ 	.short	(.L_22 - .L_21)
.L_21:
        /*0068*/ 	.word	0x00000000


	//----- nvinfo : EIATTR_CBANK_PARAM_SIZE
	.align		4
.L_22:
        /*006c*/ 	.byte	0x03, 0x19
        /*006e*/ 	.short	0x0010


	//----- nvinfo : EIATTR_PARAM_CBANK
	.align		4
        /*0070*/ 	.byte	0x04, 0x0a
        /*0072*/ 	.short	(.L_24 - .L_23)
	.align		4
.L_23:
        /*0074*/ 	.word	index@(.nv.constant0._Z13offseting_GPUPfii)
        /*0078*/ 	.short	0x0380
        /*007a*/ 	.short	0x0010


	//----- nvinfo : EIATTR_SW_WAR
	.align		4
.L_24:
        /*007c*/ 	.byte	0x04, 0x36
        /*007e*/ 	.short	(.L_26 - .L_25)
.L_25:
        /*0080*/ 	.word	0x00000008
.L_26:


//--------------------- .nv.callgraph             --------------------------
	.section	.nv.callgraph,"",@"SHT_CUDA_CALLGRAPH"
	.align	4
	.sectionentsize	8
	.align		4
        /*0000*/ 	.word	0x00000000
	.align		4
        /*0004*/ 	.word	0xffffffff
	.align		4
        /*0008*/ 	.word	index@(_Z13offseting_GPUPfii)
	.align		4
        /*000c*/ 	.word	index@(vprintf)
	.align		4
        /*0010*/ 	.word	0x00000000
	.align		4
        /*0014*/ 	.word	0xfffffffe
	.align		4
        /*0018*/ 	.word	0x00000000
	.align		4
        /*001c*/ 	.word	0xfffffffd
	.align		4
        /*0020*/ 	.word	0x00000000
	.align		4
        /*0024*/ 	.word	0xfffffffc


//--------------------- .nv.constant4             --------------------------
	.section	.nv.constant4,"a",@progbits
	.align	8
	.align		8
.nv.constant4:
        /*0000*/ 	.dword	vprintf
	.align		8
        /*0008*/ 	.dword	$str


//--------------------- .text._Z13offseting_GPUPfii --------------------------
	.section	.text._Z13offseting_GPUPfii,"ax",@progbits
	.align	128
        .global         _Z13offseting_GPUPfii
        .type           _Z13offseting_GPUPfii,@function
        .size           _Z13offseting_GPUPfii,(.L_x_2 - _Z13offseting_GPUPfii)
        .other          _Z13offseting_GPUPfii,@"STO_CUDA_ENTRY STV_DEFAULT"
_Z13offseting_GPUPfii:
.text._Z13offseting_GPUPfii:
[----:B------:R-:W0:Y:S01]  /*0000*/  LDC R1, c[0x0][0x37c] ;  /* 0x0000df00ff017b82 */ /* 0x000e220000000800 */
[----:B------:R-:W1:Y:S01]  /*0010*/  S2R R13, SR_CTAID.X ;  /* 0x00000000000d7919 */ /* 0x000e620000002500 */
[----:B------:R-:W2:Y:S01]  /*0020*/  LDCU UR5, c[0x0][0x2fc] ;  /* 0x00005f80ff0577ac */ /* 0x000ea20008000800 */
[----:B0-----:R-:W-:Y:S01]  /*0030*/  VIADD R1, R1, 0xffffffe0 ;  /* 0xffffffe001017836 */ /* 0x001fe20000000000 */
[----:B------:R-:W1:Y:S01]  /*0040*/  S2R R8, SR_TID.X ;  /* 0x0000000000087919 */ /* 0x000e620000002100 */
[----:B------:R-:W1:Y:S01]  /*0050*/  LDCU UR6, c[0x0][0x360] ;  /* 0x00006c00ff0677ac */ /* 0x000e620008000800 */
[----:B------:R-:W0:Y:S01]  /*0060*/  S2R R10, SR_CTAID.Y ;  /* 0x00000000000a7919 */ /* 0x000e220000002600 */
[----:B------:R-:W0:Y:S01]  /*0070*/  LDCU UR7, c[0x0][0x364] ;  /* 0x00006c80ff0777ac */ /* 0x000e220008000800 */
[----:B------:R-:W0:Y:S01]  /*0080*/  S2R R9, SR_TID.Y ;  /* 0x0000000000097919 */ /* 0x000e220000002200 */
[----:B------:R-:W3:Y:S01]  /*0090*/  LDCU.64 UR8, c[0x0][0x388] ;  /* 0x00007100ff0877ac */ /* 0x000ee20008000a00 */
[----:B------:R-:W4:Y:S02]  /*00a0*/  LDCU UR4, c[0x0][0x2f8] ;  /* 0x00005f00ff0477ac */ /* 0x000f240008000800 */
[----:B----4-:R-:W-:Y:S01]  /*00b0*/  IADD3 R6, P1, PT, R1, UR4, RZ ;  /* 0x0000000401067c10 */ /* 0x010fe2000ff3e0ff */
[----:B-1----:R-:W-:-:S04]  /*00c0*/  IMAD R0, R13, UR6, R8 ;  /* 0x000000060d007c24 */ /* 0x002fc8000f8e0208 */
[----:B--2---:R-:W-:Y:S02]  /*00d0*/  IMAD.X R7, RZ, RZ, UR5, P1 ;  /* 0x00000005ff077e24 */ /* 0x004fe400088e06ff */
[----:B0-----:R-:W-:-:S04]  /*00e0*/  IMAD R3, R10, UR7, R9 ;  /* 0x000000070a037c24 */ /* 0x001fc8000f8e0209 */
[----:B---3--:R-:W-:-:S05]  /*00f0*/  IMAD R0, R3, UR8, R0 ;  /* 0x0000000803007c24 */ /* 0x008fca000f8e0200 */
[----:B------:R-:W-:-:S13]  /*0100*/  ISETP.GE.AND P0, PT, R0, UR9, PT ;  /* 0x0000000900007c0c */ /* 0x000fda000bf06270 */
[----:B------:R-:W-:Y:S05]  /*0110*/  @P0 EXIT ;  /* 0x000000000000094d */ /* 0x000fea0003800000 */
[----:B------:R-:W0:Y:S01]  /*0120*/  S2R R12, SR_TID.Z ;  /* 0x00000000000c7919 */ /* 0x000e220000002300 */
[----:B------:R-:W-:Y:S01]  /*0130*/  MOV R2, 0x0 ;  /* 0x0000000000027802 */ /* 0x000fe20000000f00 */
[----:B------:R-:W1:Y:S01]  /*0140*/  LDCU.64 UR4, c[0x4][0x8] ;  /* 0x01000100ff0477ac */ /* 0x000e620008000a00 */
[----:B------:R-:W2:Y:S04]  /*0150*/  S2R R11, SR_CTAID.Z ;  /* 0x00000000000b7919 */ /* 0x000ea80000002700 */
[----:B------:R-:W3:Y:S01]  /*0160*/  LDC.64 R2, c[0x4][R2] ;  /* 0x0100000002027b82 */ /* 0x000ee20000000a00 */
[----:B------:R4:W-:Y:S04]  /*0170*/  STL.64 [R1], R8 ;  /* 0x0000000801007387 */ /* 0x0009e80000100a00 */
[----:B------:R4:W-:Y:S01]  /*0180*/  STL [R1+0x18], R0 ;  /* 0x0000180001007387 */ /* 0x0009e20000100800 */
[----:B-1----:R-:W-:-:S02]  /*0190*/  MOV R4, UR4 ;  /* 0x0000000400047c02 */ /* 0x002fc40008000f00 */
[----:B------:R-:W-:Y:S01]  /*01a0*/  MOV R5, UR5 ;  /* 0x0000000500057c02 */ /* 0x000fe20008000f00 */
[----:B0-----:R4:W-:Y:S04]  /*01b0*/  STL.64 [R1+0x8], R12 ;  /* 0x0000080c01007387 */ /* 0x0019e80000100a00 */
[----:B--2---:R4:W-:Y:S02]  /*01c0*/  STL.64 [R1+0x10], R10 ;  /* 0x0000100a01007387 */ /* 0x0049e40000100a00 */
[----:B------:R-:W-:-:S07]  /*01d0*/  LEPC R20, `(.L_x_0) ;  /* 0x000000001014794e */ /* 0x000fce0000000000 */
[----:B---34-:R-:W-:Y:S05]  /*01e0*/  CALL.ABS.NOINC R2 ;  /* 0x0000000002007343 */ /* 0x018fea0003c00000 */
.L_x_0:
[----:B------:R-:W-:Y:S05]  /*01f0*/  EXIT ;  /* 0x000000000000794d */ /* 0x000fea0003800000 */
.L_x_1:
[----:B------:R-:W-:-:S00]  /*0200*/  BRA `(.L_x_1) ;  /* 0xfffffffc00fc7947 */ /* 0x000fc0000383ffff */
[----:B------:R-:W-:-:S00]  /*0210*/  NOP ;  /* 0x0000000000007918 */ /* 0x000fc00000000000 */
        /* <DEDUP_REMOVED lines=14> */
.L_x_2:


//--------------------- .nv.global.init           --------------------------
	.section	.nv.global.init,"aw",@progbits
.nv.global.init:
	.type		$str,@object
	.size		$str,(.L_0 - $str)
$str:
        /*0000*/ 	.byte	0x74, 0x68, 0x72, 0x65, 0x61, 0x64, 0x49, 0x64, 0x78, 0x3a, 0x28, 0x25, 0x64, 0x2c, 0x20, 0x25
        /*0010*/ 	.byte	0x64, 0x2c, 0x20, 0x25, 0x64, 0x29, 0x20, 0x62, 0x6c, 0x6f, 0x63, 0x6b, 0x49, 0x64, 0x78, 0x3a
        /*0020*/ 	.byte	0x28, 0x25, 0x64, 0x2c, 0x20, 0x25, 0x64, 0x2c, 0x20, 0x25, 0x64, 0x29, 0x20, 0x41, 0x5b, 0x25
        /*0030*/ 	.byte	0x64, 0x5d, 0x0a, 0x00
.L_0:


//--------------------- .nv.shared.reserved.0     --------------------------
	.section	.nv.shared.reserved.0,"aw",@nobits
	.weak		__nv_reservedSMEM_offset_0_alias
	.size		__nv_reservedSMEM_offset_0_alias, 0, 64
	.other		__nv_reservedSMEM_offset_0_alias,@"STO_CUDA_RESERVED_SHARED STV_DEFAULT"
__nv_reservedSMEM_offset_0_alias:
	.zero		0
	.zero		64


//--------------------- .nv.constant0._Z13offseting_GPUPfii --------------------------
	.section	.nv.constant0._Z13offseting_GPUPfii,"a",@progbits
	.sectionflags	@""
	.align	4
.nv.constant0._Z13offseting_GPUPfii:
	.zero		912


//--------------------- SYMBOLS --------------------------

	.type		.nv.reservedSmem.offset0,@object
	.size		.nv.reservedSmem.offset0,0x4
	.type		vprintf,@function
